//
// Generated by NVIDIA NVVM Compiler
//
// Compiler Build ID: CL-36424714
// Cuda compilation tools, release 13.0, V13.0.88
// Based on NVVM 20.0.0
//

.version 9.0
.target sm_100
.address_size 64

	// .globl	_Z18kernel_hello_worldv
.extern .func  (.param .b32 func_retval0) vprintf
(
	.param .b64 vprintf_param_0,
	.param .b64 vprintf_param_1
)
;
.global .align 1 .b8 $str[15] = {72, 101, 108, 108, 111, 44, 32, 119, 111, 114, 108, 100, 33, 10};
.global .align 1 .b8 $str$1[50] = {73, 32, 97, 109, 32, 102, 114, 111, 109, 32, 37, 105, 32, 98, 108, 111, 99, 107, 44, 32, 37, 105, 32, 116, 104, 114, 101, 97, 100, 32, 40, 103, 108, 111, 98, 97, 108, 32, 105, 110, 100, 101, 120, 58, 32, 37, 105, 41, 10};

.visible .entry _Z18kernel_hello_worldv()
{
	.reg .b32 	%r<3>;
	.reg .b64 	%rd<3>;

	mov.u64 	%rd1, $str;
	cvta.global.u64 	%rd2, %rd1;
	{ // callseq 0, 0
	.param .b64 param0;
	st.param.b64 	[param0], %rd2;
	.param .b64 param1;
	st.param.b64 	[param1], 0;
	.param .b32 retval0;
	call.uni (retval0), 
	vprintf, 
	(
	param0, 
	param1
	);
	ld.param.b32 	%r1, [retval0];
	} // callseq 0
	ret;

}
	// .globl	_Z22kernel_hello_from_cudav
.visible .entry _Z22kernel_hello_from_cudav()
{
	.local .align 8 .b8 	__local_depot1[16];
	.reg .b64 	%SP;
	.reg .b64 	%SPL;
	.reg .b32 	%r<7>;
	.reg .b64 	%rd<5>;

	mov.u64 	%SPL, __local_depot1;
	cvta.local.u64 	%SP, %SPL;
	add.u64 	%rd1, %SP, 0;
	add.u64 	%rd2, %SPL, 0;
	mov.u32 	%r1, %ctaid.x;
	mov.u32 	%r2, %tid.x;
	mov.u32 	%r3, %ntid.x;
	mad.lo.s32 	%r4, %r1, %r3, %r2;
	st.local.v2.u32 	[%rd2], {%r1, %r2};
	st.local.u32 	[%rd2+8], %r4;
	mov.u64 	%rd3, $str$1;
	cvta.global.u64 	%rd4, %rd3;
	{ // callseq 1, 0
	.param .b64 param0;
	st.param.b64 	[param0], %rd4;
	.param .b64 param1;
	st.param.b64 	[param1], %rd1;
	.param .b32 retval0;
	call.uni (retval0), 
	vprintf, 
	(
	param0, 
	param1
	);
	ld.param.b32 	%r5, [retval0];
	} // callseq 1
	ret;

}
	// .globl	_Z19kernel_modify_arrayPim
.visible .entry _Z19kernel_modify_arrayPim(
	.param .u64 .ptr .align 1 _Z19kernel_modify_arrayPim_param_0,
	.param .u64 _Z19kernel_modify_arrayPim_param_1
)
{
	.reg .pred 	%p<2>;
	.reg .b32 	%r<8>;
	.reg .b64 	%rd<7>;

	ld.param.u64 	%rd2, [_Z19kernel_modify_arrayPim_param_0];
	ld.param.u64 	%rd3, [_Z19kernel_modify_arrayPim_param_1];
	mov.u32 	%r1, %ctaid.x;
	mov.u32 	%r2, %tid.x;
	mov.u32 	%r3, %ntid.x;
	mad.lo.s32 	%r4, %r1, %r3, %r2;
	cvt.u64.u32 	%rd1, %r4;
	setp.le.u64 	%p1, %rd3, %rd1;
	@%p1 bra 	$L__BB2_2;
	cvt.u32.u64 	%r5, %rd1;
	cvta.to.global.u64 	%rd4, %rd2;
	shl.b64 	%rd5, %rd1, 2;
	add.s64 	%rd6, %rd4, %rd5;
	ld.global.u32 	%r6, [%rd6];
	add.s32 	%r7, %r6, %r5;
	st.global.u32 	[%rd6], %r7;
$L__BB2_2:
	ret;

}


// ===== COMPILED SASS (sm_100) =====

	.target	sm_100

	.elftype	@"ET_EXEC"


//--------------------- .note.nv.tkinfo           --------------------------
	.section	.note.nv.tkinfo,"",@"SHT_NOTE"
	.sectionflags	@"SHF_NOTE_NV_TKINFO"
	.tkinfo
        /*0018*/ 	.word	0x00000002
        /*0030*/ 	.string	""
        /*0030*/ 	.string	"ptxas"
        /*0030*/ 	.string	"Cuda compilation tools, release 13.0, V13.0.88"
        /*0030*/ 	.string	"Build cuda_13.0.r13.0/compiler.36424714_0"
        /*0030*/ 	.string	"-arch sm_100 -m 64 "



//--------------------- .note.nv.cuinfo           --------------------------
	.section	.note.nv.cuinfo,"",@"SHT_NOTE"
	.sectionflags	@"SHF_NOTE_NV_CUINFO"
        /*0018*/ 	.short	0x0002
        /*001a*/ 	.short	0x0064
        /*001c*/ 	.short	0x0082
	.zero		2


//--------------------- .nv.info                  --------------------------
	.section	.nv.info,"",@"SHT_CUDA_INFO"
	.align	4


	//----- nvinfo : EIATTR_REGCOUNT
	.align		4
        /*0000*/ 	.byte	0x04, 0x2f
        /*0002*/ 	.short	(.L_3 - .L_2)
	.align		4
.L_2:
        /*0004*/ 	.word	index@(_Z18kernel_hello_worldv)
        /*0008*/ 	.word	0x00000018


	//----- nvinfo : EIATTR_FRAME_SIZE
	.align		4
.L_3:
        /*000c*/ 	.byte	0x04, 0x11
        /*000e*/ 	.short	(.L_5 - .L_4)
	.align		4
.L_4:
        /*0010*/ 	.word	index@(_Z18kernel_hello_worldv)
        /*0014*/ 	.word	0x00000000


	//----- nvinfo : EIATTR_REGCOUNT
	.align		4
.L_5:
        /*0018*/ 	.byte	0x04, 0x2f
        /*001a*/ 	.short	(.L_7 - .L_6)
	.align		4
.L_6:
        /*001c*/ 	.word	index@(_Z22kernel_hello_from_cudav)
        /*0020*/ 	.word	0x00000018


	//----- nvinfo : EIATTR_FRAME_SIZE
	.align		4
.L_7:
        /*0024*/ 	.byte	0x04, 0x11
        /*0026*/ 	.short	(.L_9 - .L_8)
	.align		4
.L_8:
        /*0028*/ 	.word	index@(_Z22kernel_hello_from_cudav)
        /*002c*/ 	.word	0x00000010


	//----- nvinfo : EIATTR_REGCOUNT
	.align		4
.L_9:
        /*0030*/ 	.byte	0x04, 0x2f
        /*0032*/ 	.short	(.L_11 - .L_10)
	.align		4
.L_10:
        /*0034*/ 	.word	index@(_Z19kernel_modify_arrayPim)
        /*0038*/ 	.word	0x00000008


	//----- nvinfo : EIATTR_FRAME_SIZE
	.align		4
.L_11:
        /*003c*/ 	.byte	0x04, 0x11
        /*003e*/ 	.short	(.L_13 - .L_12)
	.align		4
.L_12:
        /*0040*/ 	.word	index@(_Z19kernel_modify_arrayPim)
        /*0044*/ 	.word	0x00000000


	//----- nvinfo : EIATTR_MIN_STACK_SIZE
	.align		4
.L_13:
        /*0048*/ 	.byte	0x04, 0x12
        /*004a*/ 	.short	(.L_15 - .L_14)
	.align		4
.L_14:
        /*004c*/ 	.word	index@(_Z19kernel_modify_arrayPim)
        /*0050*/ 	.word	0x00000000


	//----- nvinfo : EIATTR_MIN_STACK_SIZE
	.align		4
.L_15:
        /*0054*/ 	.byte	0x04, 0x12
        /*0056*/ 	.short	(.L_17 - .L_16)
	.align		4
.L_16:
        /*0058*/ 	.word	index@(_Z22kernel_hello_from_cudav)
        /*005c*/ 	.word	0x00000010


	//----- nvinfo : EIATTR_MIN_STACK_SIZE
	.align		4
.L_17:
        /*0060*/ 	.byte	0x04, 0x12
        /*0062*/ 	.short	(.L_19 - .L_18)
	.align		4
.L_18:
        /*0064*/ 	.word	index@(_Z18kernel_hello_worldv)
        /*0068*/ 	.word	0x00000000
.L_19:


//--------------------- .nv.compat                --------------------------
	.section	.nv.compat,"",@"SHT_CUDA_COMPAT_INFO"
	.align	4
        /*0000*/ 	.byte	0x02, 0x09, 0x00, 0x00, 0x02, 0x02, 0x01, 0x00, 0x02, 0x05, 0x05, 0x00, 0x03, 0x07, 0x01, 0x01
        /*0010*/ 	.byte	0x02, 0x03, 0x00, 0x00, 0x02, 0x06, 0x01, 0x00, 0x04, 0x0b, 0x08, 0x00, 0x09, 0x00, 0x00, 0x00
        /*0020*/ 	.byte	0x00, 0x00, 0x00, 0x00


//--------------------- .nv.info._Z19kernel_modify_arrayPim --------------------------
	.section	.nv.info._Z19kernel_modify_arrayPim,"",@"SHT_CUDA_INFO"
	.sectionflags	@""
	.align	4


	//----- nvinfo : EIATTR_CUDA_API_VERSION
	.align		4
        /*0000*/ 	.byte	0x04, 0x37
        /*0002*/ 	.short	(.L_21 - .L_20)
.L_20:
        /*0004*/ 	.word	0x00000082


	//----- nvinfo : EIATTR_KPARAM_INFO
	.align		4
.L_21:
        /*0008*/ 	.byte	0x04, 0x17
        /*000a*/ 	.short	(.L_23 - .L_22)
.L_22:
        /*000c*/ 	.word	0x00000000
        /*0010*/ 	.short	0x0001
        /*0012*/ 	.short	0x0008
        /*0014*/ 	.byte	0x00, 0xf0, 0x21, 0x00


	//----- nvinfo : EIATTR_KPARAM_INFO
	.align		4
.L_23:
        /*0018*/ 	.byte	0x04, 0x17
        /*001a*/ 	.short	(.L_25 - .L_24)
.L_24:
        /*001c*/ 	.word	0x00000000
        /*0020*/ 	.short	0x0000
        /*0022*/ 	.short	0x0000
        /*0024*/ 	.byte	0x00, 0xf5, 0x21, 0x00


	//----- nvinfo : EIATTR_SPARSE_MMA_MASK
	.align		4
.L_25:
        /*0028*/ 	.byte	0x03, 0x50
        /*002a*/ 	.short	0x0000


	//----- nvinfo : EIATTR_MAXREG_COUNT
	.align		4
        /*002c*/ 	.byte	0x03, 0x1b
        /*002e*/ 	.short	0x00ff


	//----- nvinfo : EIATTR_MERCURY_ISA_VERSION
	.align		4
        /*0030*/ 	.byte	0x03, 0x5f
        /*0032*/ 	.short	0x0101


	//----- nvinfo : EIATTR_VRC_CTA_INIT_COUNT
	.align		4
        /*0034*/ 	.byte	0x02, 0x4a
	.zero		1
	.zero		1


	//----- nvinfo : EIATTR_EXIT_INSTR_OFFSETS
	.align		4
        /*0038*/ 	.byte	0x04, 0x1c
        /*003a*/ 	.short	(.L_27 - .L_26)


	//   ....[0]....
.L_26:
        /*003c*/ 	.word	0x00000080


	//   ....[1]....
        /*0040*/ 	.word	0x00000100


	//----- nvinfo : EIATTR_CBANK_PARAM_SIZE
	.align		4
.L_27:
        /*0044*/ 	.byte	0x03, 0x19
        /*0046*/ 	.short	0x0010


	//----- nvinfo : EIATTR_PARAM_CBANK
	.align		4
        /*0048*/ 	.byte	0x04, 0x0a
        /*004a*/ 	.short	(.L_29 - .L_28)
	.align		4
.L_28:
        /*004c*/ 	.word	index@(.nv.constant0._Z19kernel_modify_arrayPim)
        /*0050*/ 	.short	0x0380
        /*0052*/ 	.short	0x0010


	//----- nvinfo : EIATTR_SW_WAR
	.align		4
.L_29:
        /*0054*/ 	.byte	0x04, 0x36
        /*0056*/ 	.short	(.L_31 - .L_30)
.L_30:
        /*0058*/ 	.word	0x00000008
.L_31:


//--------------------- .nv.info._Z22kernel_hello_from_cudav --------------------------
	.section	.nv.info._Z22kernel_hello_from_cudav,"",@"SHT_CUDA_INFO"
	.sectionflags	@""
	.align	4


	//----- nvinfo : EIATTR_CUDA_API_VERSION
	.align		4
        /*0000*/ 	.byte	0x04, 0x37
        /*0002*/ 	.short	(.L_33 - .L_32)
.L_32:
        /*0004*/ 	.word	0x00000082


	//----- nvinfo : EIATTR_SPARSE_MMA_MASK
	.align		4
.L_33:
        /*0008*/ 	.byte	0x03, 0x50
        /*000a*/ 	.short	0x0000


	//----- nvinfo : EIATTR_MAXREG_COUNT
	.align		4
        /*000c*/ 	.byte	0x03, 0x1b
        /*000e*/ 	.short	0x00ff


	//----- nvinfo : EIATTR_EXTERNS
	.align		4
        /*0010*/ 	.byte	0x04, 0x0f
        /*0012*/ 	.short	(.L_35 - .L_34)


	//   ....[0]....
	.align		4
.L_34:
        /*0014*/ 	.word	index@(vprintf)


	//----- nvinfo : EIATTR_MERCURY_ISA_VERSION
	.align		4
.L_35:
        /*0018*/ 	.byte	0x03, 0x5f
        /*001a*/ 	.short	0x0101


	//----- nvinfo : EIATTR_VRC_CTA_INIT_COUNT
	.align		4
        /*001c*/ 	.byte	0x02, 0x4a
	.zero		1
	.zero		1


	//----- nvinfo : EIATTR_SYSCALL_OFFSETS
	.align		4
        /*0020*/ 	.byte	0x04, 0x46
        /*0022*/ 	.short	(.L_37 - .L_36)


	//   ....[0]....
.L_36:
        /*0024*/ 	.word	0x00000120


	//----- nvinfo : EIATTR_EXIT_INSTR_OFFSETS
	.align		4
.L_37:
        /*0028*/ 	.byte	0x04, 0x1c
        /*002a*/ 	.short	(.L_39 - .L_38)


	//   ....[0]....
.L_38:
        /*002c*/ 	.word	0x00000130


	//----- nvinfo : EIATTR_SW_WAR
	.align		4
.L_39:
        /*0030*/ 	.byte	0x04, 0x36
        /*0032*/ 	.short	(.L_41 - .L_40)
.L_40:
        /*0034*/ 	.word	0x00000008
.L_41:


//--------------------- .nv.info._Z18kernel_hello_worldv --------------------------
	.section	.nv.info._Z18kernel_hello_worldv,"",@"SHT_CUDA_INFO"
	.sectionflags	@""
	.align	4


	//----- nvinfo : EIATTR_CUDA_API_VERSION
	.align		4
        /*0000*/ 	.byte	0x04, 0x37
        /*0002*/ 	.short	(.L_43 - .L_42)
.L_42:
        /*0004*/ 	.word	0x00000082


	//----- nvinfo : EIATTR_SPARSE_MMA_MASK
	.align		4
.L_43:
        /*0008*/ 	.byte	0x03, 0x50
        /*000a*/ 	.short	0x0000


	//----- nvinfo : EIATTR_MAXREG_COUNT
	.align		4
        /*000c*/ 	.byte	0x03, 0x1b
        /*000e*/ 	.short	0x00ff


	//----- nvinfo : EIATTR_EXTERNS
	.align		4
        /*0010*/ 	.byte	0x04, 0x0f
        /*0012*/ 	.short	(.L_45 - .L_44)


	//   ....[0]....
	.align		4
.L_44:
        /*0014*/ 	.word	index@(vprintf)


	//----- nvinfo : EIATTR_MERCURY_ISA_VERSION
	.align		4
.L_45:
        /*0018*/ 	.byte	0x03, 0x5f
        /*001a*/ 	.short	0x0101


	//----- nvinfo : EIATTR_VRC_CTA_INIT_COUNT
	.align		4
        /*001c*/ 	.byte	0x02, 0x4a
	.zero		1
	.zero		1


	//----- nvinfo : EIATTR_SYSCALL_OFFSETS
	.align		4
        /*0020*/ 	.byte	0x04, 0x46
        /*0022*/ 	.short	(.L_47 - .L_46)


	//   ....[0]....
.L_46:
        /*0024*/ 	.word	0x00000080


	//----- nvinfo : EIATTR_EXIT_INSTR_OFFSETS
	.align		4
.L_47:
        /*0028*/ 	.byte	0x04, 0x1c
        /*002a*/ 	.short	(.L_49 - .L_48)


	//   ....[0]....
.L_48:
        /*002c*/ 	.word	0x00000090


	//----- nvinfo : EIATTR_SW_WAR
	.align		4
.L_49:
        /*0030*/ 	.byte	0x04, 0x36
        /*0032*/ 	.short	(.L_51 - .L_50)
.L_50:
        /*0034*/ 	.word	0x00000008
.L_51:


//--------------------- .nv.callgraph             --------------------------
	.section	.nv.callgraph,"",@"SHT_CUDA_CALLGRAPH"
	.align	4
	.sectionentsize	8
	.align		4
        /*0000*/ 	.word	0x00000000
	.align		4
        /*0004*/ 	.word	0xffffffff
	.align		4
        /*0008*/ 	.word	index@(_Z22kernel_hello_from_cudav)
	.align		4
        /*000c*/ 	.word	index@(vprintf)
	.align		4
        /*0010*/ 	.word	index@(_Z18kernel_hello_worldv)
	.align		4
        /*0014*/ 	.word	index@(vprintf)
	.align		4
        /*0018*/ 	.word	0x00000000
	.align		4
        /*001c*/ 	.word	0xfffffffe
	.align		4
        /*0020*/ 	.word	0x00000000
	.align		4
        /*0024*/ 	.word	0xfffffffd
	.align		4
        /*0028*/ 	.word	0x00000000
	.align		4
        /*002c*/ 	.word	0xfffffffc


//--------------------- .nv.constant4             --------------------------
	.section	.nv.constant4,"a",@progbits
	.align	8
	.align		8
.nv.constant4:
        /*0000*/ 	.dword	$str
	.align		8
        /*0008*/ 	.dword	$str$1
	.align		8
        /*0010*/ 	.dword	vprintf


//--------------------- .text._Z19kernel_modify_arrayPim --------------------------
	.section	.text._Z19kernel_modify_arrayPim,"ax",@progbits
	.align	128
        .global         _Z19kernel_modify_arrayPim
        .type           _Z19kernel_modify_arrayPim,@function
        .size           _Z19kernel_modify_arrayPim,(.L_x_5 - _Z19kernel_modify_arrayPim)
        .other          _Z19kernel_modify_arrayPim,@"STO_CUDA_ENTRY STV_DEFAULT"
_Z19kernel_modify_arrayPim:
.text._Z19kernel_modify_arrayPim:
[----:B------:R-:W-:Y:S01]  /*0000*/  LDC R1, c[0x0][0x37c] ;  /* 0x0000df00ff017b82 */ /* 0x000fe20000000800 */
[----:B------:R-:W0:Y:S07]  /*0010*/  S2R R0, SR_TID.X ;  /* 0x0000000000007919 */ /* 0x000e2e0000002100 */
[----:B------:R-:W0:Y:S01]  /*0020*/  S2UR UR4, SR_CTAID.X ;  /* 0x00000000000479c3 */ /* 0x000e220000002500 */
[----:B------:R-:W1:Y:S07]  /*0030*/  LDCU.64 UR6, c[0x0][0x388] ;  /* 0x00007100ff0677ac */ /* 0x000e6e0008000a00 */
[----:B------:R-:W0:Y:S02]  /*0040*/  LDC R3, c[0x0][0x360] ;  /* 0x0000d800ff037b82 */ /* 0x000e240000000800 */
[----:B0-----:R-:W-:-:S05]  /*0050*/  IMAD R0, R3, UR4, R0 ;  /* 0x0000000403007c24 */ /* 0x001fca000f8e0200 */
[----:B-1----:R-:W-:-:S04]  /*0060*/  ISETP.GE.U32.AND P0, PT, R0, UR6, PT ;  /* 0x0000000600007c0c */ /* 0x002fc8000bf06070 */
[----:B------:R-:W-:-:S13]  /*0070*/  ISETP.GE.U32.AND.EX P0, PT, RZ, UR7, PT, P0 ;  /* 0x00000007ff007c0c */ /* 0x000fda000bf06100 */
[----:B------:R-:W-:Y:S05]  /*0080*/  @P0 EXIT ;  /* 0x000000000000094d */ /* 0x000fea0003800000 */
[----:B------:R-:W0:Y:S01]  /*0090*/  LDCU.64 UR6, c[0x0][0x380] ;  /* 0x00007000ff0677ac */ /* 0x000e220008000a00 */
[----:B------:R-:W1:Y:S01]  /*00a0*/  LDCU.64 UR4, c[0x0][0x358] ;  /* 0x00006b00ff0477ac */ /* 0x000e620008000a00 */
[----:B0-----:R-:W-:-:S04]  /*00b0*/  LEA R2, P0, R0, UR6, 0x2 ;  /* 0x0000000600027c11 */ /* 0x001fc8000f8010ff */
[----:B------:R-:W-:-:S05]  /*00c0*/  LEA.HI.X R3, R0, UR7, RZ, 0x2, P0 ;  /* 0x0000000700037c11 */ /* 0x000fca00080f14ff */
[----:B-1----:R-:W2:Y:S02]  /*00d0*/  LDG.E R5, desc[UR4][R2.64] ;  /* 0x0000000402057981 */ /* 0x002ea4000c1e1900 */
[----:B--2---:R-:W-:-:S05]  /*00e0*/  IMAD.IADD R5, R0, 0x1, R5 ;  /* 0x0000000100057824 */ /* 0x004fca00078e0205 */
[----:B------:R-:W-:Y:S01]  /*00f0*/  STG.E desc[UR4][R2.64], R5 ;  /* 0x0000000502007986 */ /* 0x000fe2000c101904 */
[----:B------:R-:W-:Y:S05]  /*0100*/  EXIT ;  /* 0x000000000000794d */ /* 0x000fea0003800000 */
.L_x_0:
[----:B------:R-:W-:-:S00]  /*0110*/  BRA `(.L_x_0) ;  /* 0xfffffffc00fc7947 */ /* 0x000fc0000383ffff */
[----:B------:R-:W-:-:S00]  /*0120*/  NOP ;  /* 0x0000000000007918 */ /* 0x000fc00000000000 */
        /* <DEDUP_REMOVED lines=13> */
.L_x_5:


//--------------------- .text._Z22kernel_hello_from_cudav --------------------------
	.section	.text._Z22kernel_hello_from_cudav,"ax",@progbits
	.align	128
        .global         _Z22kernel_hello_from_cudav
        .type           _Z22kernel_hello_from_cudav,@function
        .size           _Z22kernel_hello_from_cudav,(.L_x_6 - _Z22kernel_hello_from_cudav)
        .other          _Z22kernel_hello_from_cudav,@"STO_CUDA_ENTRY STV_DEFAULT"
_Z22kernel_hello_from_cudav:
.text._Z22kernel_hello_from_cudav:
[----:B------:R-:W0:Y:S01]  /*0000*/  LDC R1, c[0x0][0x37c] ;  /* 0x0000df00ff017b82 */ /* 0x000e220000000800 */
[----:B------:R-:W1:Y:S01]  /*0010*/  S2R R8, SR_CTAID.X ;  /* 0x0000000000087919 */ /* 0x000e620000002500 */
[----:B------:R-:W2:Y:S01]  /*0020*/  LDCU UR5, c[0x0][0x2fc] ;  /* 0x00005f80ff0577ac */ /* 0x000ea20008000800 */
[----:B------:R-:W-:Y:S01]  /*0030*/  MOV R2, 0x10 ;  /* 0x0000001000027802 */ /* 0x000fe20000000f00 */
[----:B0-----:R-:W-:Y:S01]  /*0040*/  VIADD R1, R1, 0xfffffff0 ;  /* 0xfffffff001017836 */ /* 0x001fe20000000000 */
[----:B------:R-:W1:Y:S01]  /*0050*/  S2R R9, SR_TID.X ;  /* 0x0000000000097919 */ /* 0x000e620000002100 */
[----:B------:R-:W1:Y:S03]  /*0060*/  LDCU UR6, c[0x0][0x360] ;  /* 0x00006c00ff0677ac */ /* 0x000e660008000800 */
[----:B------:R-:W0:Y:S01]  /*0070*/  LDC.64 R2, c[0x4][R2] ;  /* 0x0100000002027b82 */ /* 0x000e220000000a00 */
[----:B------:R-:W3:Y:S02]  /*0080*/  LDCU UR4, c[0x0][0x2f8] ;  /* 0x00005f00ff0477ac */ /* 0x000ee40008000800 */
[----:B---3--:R-:W-:-:S05]  /*0090*/  IADD3 R6, P0, PT, R1, UR4, RZ ;  /* 0x0000000401067c10 */ /* 0x008fca000ff1e0ff */
[----:B--2---:R-:W-:Y:S02]  /*00a0*/  IMAD.X R7, RZ, RZ, UR5, P0 ;  /* 0x00000005ff077e24 */ /* 0x004fe400080e06ff */
[----:B-1----:R-:W-:Y:S01]  /*00b0*/  IMAD R0, R8, UR6, R9 ;  /* 0x0000000608007c24 */ /* 0x002fe2000f8e0209 */
[----:B------:R1:W-:Y:S01]  /*00c0*/  STL.64 [R1], R8 ;  /* 0x0000000801007387 */ /* 0x0003e20000100a00 */
[----:B------:R-:W2:Y:S03]  /*00d0*/  LDCU.64 UR6, c[0x4][0x8] ;  /* 0x01000100ff0677ac */ /* 0x000ea60008000a00 */
[----:B------:R1:W-:Y:S01]  /*00e0*/  STL [R1+0x8], R0 ;  /* 0x0000080001007387 */ /* 0x0003e20000100800 */
[----:B--2---:R-:W-:Y:S01]  /*00f0*/  IMAD.U32 R4, RZ, RZ, UR6 ;  /* 0x00000006ff047e24 */ /* 0x004fe2000f8e00ff */
[----:B01----:R-:W-:-:S07]  /*0100*/  MOV R5, UR7 ;  /* 0x0000000700057c02 */ /* 0x003fce0008000f00 */
[----:B------:R-:W-:-:S07]  /*0110*/  LEPC R20, `(.L_x_1) ;  /* 0x000000001014794e */ /* 0x000fce0000000000 */
[----:B------:R-:W-:Y:S05]  /*0120*/  CALL.ABS.NOINC R2 ;  /* 0x0000000002007343 */ /* 0x000fea0003c00000 */
.L_x_1:
[----:B------:R-:W-:Y:S05]  /*0130*/  EXIT ;  /* 0x000000000000794d */ /* 0x000fea0003800000 */
.L_x_2:
        /* <DEDUP_REMOVED lines=12> */
.L_x_6:


//--------------------- .text._Z18kernel_hello_worldv --------------------------
	.section	.text._Z18kernel_hello_worldv,"ax",@progbits
	.align	128
        .global         _Z18kernel_hello_worldv
        .type           _Z18kernel_hello_worldv,@function
        .size           _Z18kernel_hello_worldv,(.L_x_7 - _Z18kernel_hello_worldv)
        .other          _Z18kernel_hello_worldv,@"STO_CUDA_ENTRY STV_DEFAULT"
_Z18kernel_hello_worldv:
.text._Z18kernel_hello_worldv:
[----:B------:R-:W0:Y:S01]  /*0000*/  LDC R1, c[0x0][0x37c] ;  /* 0x0000df00ff017b82 */ /* 0x000e220000000800 */
[----:B------:R-:W-:Y:S01]  /*0010*/  MOV R0, 0x10 ;  /* 0x0000001000007802 */ /* 0x000fe20000000f00 */
[----:B------:R-:W1:Y:S01]  /*0020*/  LDCU.64 UR4, c[0x4][URZ] ;  /* 0x01000000ff0477ac */ /* 0x000e620008000a00 */
[----:B------:R-:W-:-:S05]  /*0030*/  CS2R R6, SRZ ;  /* 0x0000000000067805 */ /* 0x000fca000001ff00 */
[----:B------:R2:W3:Y:S01]  /*0040*/  LDC.64 R2, c[0x4][R0] ;  /* 0x0100000000027b82 */ /* 0x0004e20000000a00 */
[----:B-1----:R-:W-:Y:S02]  /*0050*/  IMAD.U32 R4, RZ, RZ, UR4 ;  /* 0x00000004ff047e24 */ /* 0x002fe4000f8e00ff */
[----:B--2---:R-:W-:-:S07]  /*0060*/  IMAD.U32 R5, RZ, RZ, UR5 ;  /* 0x00000005ff057e24 */ /* 0x004fce000f8e00ff */
[----:B------:R-:W-:-:S07]  /*0070*/  LEPC R20, `(.L_x_3) ;  /* 0x000000001014794e */ /* 0x000fce0000000000 */
[----:B0--3--:R-:W-:Y:S05]  /*0080*/  CALL.ABS.NOINC R2 ;  /* 0x0000000002007343 */ /* 0x009fea0003c00000 */
.L_x_3:
[----:B------:R-:W-:Y:S05]  /*0090*/  EXIT ;  /* 0x000000000000794d */ /* 0x000fea0003800000 */
.L_x_4:
        /* <DEDUP_REMOVED lines=14> */
.L_x_7:


//--------------------- .nv.global.init           --------------------------
	.section	.nv.global.init,"aw",@progbits
.nv.global.init:
	.type		$str,@object
	.size		$str,($str$1 - $str)
$str:
        /*0000*/ 	.byte	0x48, 0x65, 0x6c, 0x6c, 0x6f, 0x2c, 0x20, 0x77, 0x6f, 0x72, 0x6c, 0x64, 0x21, 0x0a, 0x00
	.type		$str$1,@object
	.size		$str$1,(.L_1 - $str$1)
$str$1:
        /*000f*/ 	.byte	0x49, 0x20, 0x61, 0x6d, 0x20, 0x66, 0x72, 0x6f, 0x6d, 0x20, 0x25, 0x69, 0x20, 0x62, 0x6c, 0x6f
        /*001f*/ 	.byte	0x63, 0x6b, 0x2c, 0x20, 0x25, 0x69, 0x20, 0x74, 0x68, 0x72, 0x65, 0x61, 0x64, 0x20, 0x28, 0x67
        /*002f*/ 	.byte	0x6c, 0x6f, 0x62, 0x61, 0x6c, 0x20, 0x69, 0x6e, 0x64, 0x65, 0x78, 0x3a, 0x20, 0x25, 0x69, 0x29
        /*003f*/ 	.byte	0x0a, 0x00
.L_1:


//--------------------- .nv.shared.reserved.0     --------------------------
	.section	.nv.shared.reserved.0,"aw",@nobits
	.weak		__nv_reservedSMEM_offset_0_alias
	.size		__nv_reservedSMEM_offset_0_alias, 0, 64
	.other		__nv_reservedSMEM_offset_0_alias,@"STO_CUDA_RESERVED_SHARED STV_DEFAULT"
__nv_reservedSMEM_offset_0_alias:
	.zero		0
	.zero		64


//--------------------- .nv.constant0._Z19kernel_modify_arrayPim --------------------------
	.section	.nv.constant0._Z19kernel_modify_arrayPim,"a",@progbits
	.sectionflags	@""
	.align	4
.nv.constant0._Z19kernel_modify_arrayPim:
	.zero		912


//--------------------- .nv.constant0._Z22kernel_hello_from_cudav --------------------------
	.section	.nv.constant0._Z22kernel_hello_from_cudav,"a",@progbits
	.sectionflags	@""
	.align	4
.nv.constant0._Z22kernel_hello_from_cudav:
	.zero		896


//--------------------- .nv.constant0._Z18kernel_hello_worldv --------------------------
	.section	.nv.constant0._Z18kernel_hello_worldv,"a",@progbits
	.sectionflags	@""
	.align	4
.nv.constant0._Z18kernel_hello_worldv:
	.zero		896


//--------------------- SYMBOLS --------------------------

	.type		.nv.reservedSmem.offset0,@object
	.size		.nv.reservedSmem.offset0,0x4
	.type		vprintf,@function
